//
// Generated by NVIDIA NVVM Compiler
//
// Compiler Build ID: CL-36424714
// Cuda compilation tools, release 13.0, V13.0.88
// Based on NVVM 20.0.0
//

.version 9.0
.target sm_100
.address_size 64

	// .globl	_Z10testAssertv
.extern .func __assertfail
(
	.param .b64 __assertfail_param_0,
	.param .b64 __assertfail_param_1,
	.param .b32 __assertfail_param_2,
	.param .b64 __assertfail_param_3,
	.param .b64 __assertfail_param_4
)
;
.global .align 1 .b8 __unnamed_1[18] = {118, 111, 105, 100, 32, 116, 101, 115, 116, 65, 115, 115, 101, 114, 116, 40, 41};
.global .align 1 .b8 $str$1[27] = {47, 116, 109, 112, 47, 115, 97, 115, 115, 95, 99, 117, 95, 119, 56, 122, 111, 100, 121, 48, 99, 47, 107, 46, 99, 117};
.global .align 1 .b8 $str$2[14] = {115, 104, 111, 117, 108, 100, 95, 98, 101, 95, 111, 110, 101};

.visible .entry _Z10testAssertv()
{
	.reg .b64 	%rd<7>;

	mov.u64 	%rd1, $str$2;
	cvta.global.u64 	%rd2, %rd1;
	mov.u64 	%rd3, $str$1;
	cvta.global.u64 	%rd4, %rd3;
	mov.u64 	%rd5, __unnamed_1;
	cvta.global.u64 	%rd6, %rd5;
	{ // callseq 0, 0
	.param .b64 param0;
	st.param.b64 	[param0], %rd2;
	.param .b64 param1;
	st.param.b64 	[param1], %rd4;
	.param .b32 param2;
	st.param.b32 	[param2], 19;
	.param .b64 param3;
	st.param.b64 	[param3], %rd6;
	.param .b64 param4;
	st.param.b64 	[param4], 1;
	call.uni 
	__assertfail, 
	(
	param0, 
	param1, 
	param2, 
	param3, 
	param4
	);
	} // callseq 0
	ret;

}


// ===== COMPILED SASS (sm_100) =====

	.target	sm_100

	.elftype	@"ET_EXEC"


//--------------------- .note.nv.tkinfo           --------------------------
	.section	.note.nv.tkinfo,"",@"SHT_NOTE"
	.sectionflags	@"SHF_NOTE_NV_TKINFO"
	.tkinfo
        /*0018*/ 	.word	0x00000002
        /*0030*/ 	.string	""
        /*0030*/ 	.string	"ptxas"
        /*0030*/ 	.string	"Cuda compilation tools, release 13.0, V13.0.88"
        /*0030*/ 	.string	"Build cuda_13.0.r13.0/compiler.36424714_0"
        /*0030*/ 	.string	"-arch sm_100 -m 64 "



//--------------------- .note.nv.cuinfo           --------------------------
	.section	.note.nv.cuinfo,"",@"SHT_NOTE"
	.sectionflags	@"SHF_NOTE_NV_CUINFO"
        /*0018*/ 	.short	0x0002
        /*001a*/ 	.short	0x0064
        /*001c*/ 	.short	0x0082
	.zero		2


//--------------------- .nv.info                  --------------------------
	.section	.nv.info,"",@"SHT_CUDA_INFO"
	.align	4


	//----- nvinfo : EIATTR_REGCOUNT
	.align		4
        /*0000*/ 	.byte	0x04, 0x2f
        /*0002*/ 	.short	(.L_4 - .L_3)
	.align		4
.L_3:
        /*0004*/ 	.word	index@(_Z10testAssertv)
        /*0008*/ 	.word	0x00000018


	//----- nvinfo : EIATTR_FRAME_SIZE
	.align		4
.L_4:
        /*000c*/ 	.byte	0x04, 0x11
        /*000e*/ 	.short	(.L_6 - .L_5)
	.align		4
.L_5:
        /*0010*/ 	.word	index@(_Z10testAssertv)
        /*0014*/ 	.word	0x00000000


	//----- nvinfo : EIATTR_MIN_STACK_SIZE
	.align		4
.L_6:
        /*0018*/ 	.byte	0x04, 0x12
        /*001a*/ 	.short	(.L_8 - .L_7)
	.align		4
.L_7:
        /*001c*/ 	.word	index@(_Z10testAssertv)
        /*0020*/ 	.word	0x00000000
.L_8:


//--------------------- .nv.compat                --------------------------
	.section	.nv.compat,"",@"SHT_CUDA_COMPAT_INFO"
	.align	4
        /*0000*/ 	.byte	0x02, 0x09, 0x00, 0x00, 0x02, 0x02, 0x01, 0x00, 0x02, 0x05, 0x05, 0x00, 0x03, 0x07, 0x01, 0x01
        /*0010*/ 	.byte	0x02, 0x03, 0x00, 0x00, 0x02, 0x06, 0x01, 0x00, 0x04, 0x0b, 0x08, 0x00, 0x09, 0x00, 0x00, 0x00
        /*0020*/ 	.byte	0x00, 0x00, 0x00, 0x00


//--------------------- .nv.info._Z10testAssertv  --------------------------
	.section	.nv.info._Z10testAssertv,"",@"SHT_CUDA_INFO"
	.sectionflags	@""
	.align	4


	//----- nvinfo : EIATTR_CUDA_API_VERSION
	.align		4
        /*0000*/ 	.byte	0x04, 0x37
        /*0002*/ 	.short	(.L_10 - .L_9)
.L_9:
        /*0004*/ 	.word	0x00000082


	//----- nvinfo : EIATTR_SPARSE_MMA_MASK
	.align		4
.L_10:
        /*0008*/ 	.byte	0x03, 0x50
        /*000a*/ 	.short	0x0000


	//----- nvinfo : EIATTR_MAXREG_COUNT
	.align		4
        /*000c*/ 	.byte	0x03, 0x1b
        /*000e*/ 	.short	0x00ff


	//----- nvinfo : EIATTR_EXTERNS
	.align		4
        /*0010*/ 	.byte	0x04, 0x0f
        /*0012*/ 	.short	(.L_12 - .L_11)


	//   ....[0]....
	.align		4
.L_11:
        /*0014*/ 	.word	index@(__assertfail)


	//----- nvinfo : EIATTR_MERCURY_ISA_VERSION
	.align		4
.L_12:
        /*0018*/ 	.byte	0x03, 0x5f
        /*001a*/ 	.short	0x0101


	//----- nvinfo : EIATTR_VRC_CTA_INIT_COUNT
	.align		4
        /*001c*/ 	.byte	0x02, 0x4a
	.zero		1
	.zero		1


	//----- nvinfo : EIATTR_SYSCALL_OFFSETS
	.align		4
        /*0020*/ 	.byte	0x04, 0x46
        /*0022*/ 	.short	(.L_14 - .L_13)


	//   ....[0]....
.L_13:
        /*0024*/ 	.word	0x00000100


	//----- nvinfo : EIATTR_EXIT_INSTR_OFFSETS
	.align		4
.L_14:
        /*0028*/ 	.byte	0x04, 0x1c
        /*002a*/ 	.short	(.L_16 - .L_15)


	//   ....[0]....
.L_15:
        /*002c*/ 	.word	0x00000110


	//----- nvinfo : EIATTR_SW_WAR
	.align		4
.L_16:
        /*0030*/ 	.byte	0x04, 0x36
        /*0032*/ 	.short	(.L_18 - .L_17)
.L_17:
        /*0034*/ 	.word	0x00000008
.L_18:


//--------------------- .nv.callgraph             --------------------------
	.section	.nv.callgraph,"",@"SHT_CUDA_CALLGRAPH"
	.align	4
	.sectionentsize	8
	.align		4
        /*0000*/ 	.word	0x00000000
	.align		4
        /*0004*/ 	.word	0xffffffff
	.align		4
        /*0008*/ 	.word	index@(_Z10testAssertv)
	.align		4
        /*000c*/ 	.word	index@(__assertfail)
	.align		4
        /*0010*/ 	.word	0x00000000
	.align		4
        /*0014*/ 	.word	0xfffffffe
	.align		4
        /*0018*/ 	.word	0x00000000
	.align		4
        /*001c*/ 	.word	0xfffffffd
	.align		4
        /*0020*/ 	.word	0x00000000
	.align		4
        /*0024*/ 	.word	0xfffffffc


//--------------------- .nv.constant4             --------------------------
	.section	.nv.constant4,"a",@progbits
	.align	8
	.align		8
.nv.constant4:
        /*0000*/ 	.dword	__assertfail
	.align		8
        /*0008*/ 	.dword	__unnamed_1
	.align		8
        /*0010*/ 	.dword	$str$1
	.align		8
        /*0018*/ 	.dword	$str$2


//--------------------- .text._Z10testAssertv     --------------------------
	.section	.text._Z10testAssertv,"ax",@progbits
	.align	128
        .global         _Z10testAssertv
        .type           _Z10testAssertv,@function
        .size           _Z10testAssertv,(.L_x_2 - _Z10testAssertv)
        .other          _Z10testAssertv,@"STO_CUDA_ENTRY STV_DEFAULT"
_Z10testAssertv:
.text._Z10testAssertv:
[----:B------:R-:W0:Y:S01]  /*0000*/  LDC R1, c[0x0][0x37c] ;  /* 0x0000df00ff017b82 */ /* 0x000e220000000800 */
[----:B------:R-:W-:Y:S01]  /*0010*/  MOV R0, 0x0 ;  /* 0x0000000000007802 */ /* 0x000fe20000000f00 */
[----:B------:R-:W1:Y:S01]  /*0020*/  LDCU.64 UR4, c[0x4][0x18] ;  /* 0x01000300ff0477ac */ /* 0x000e620008000a00 */
[----:B------:R-:W-:Y:S02]  /*0030*/  HFMA2 R12, -RZ, RZ, 0, 5.9604644775390625e-08 ;  /* 0x00000001ff0c7431 */ /* 0x000fe400000001ff */
[----:B------:R-:W-:-:S03]  /*0040*/  IMAD.MOV.U32 R8, RZ, RZ, 0x13 ;  /* 0x00000013ff087424 */ /* 0x000fc600078e00ff */
[----:B------:R2:W3:Y:S01]  /*0050*/  LDC.64 R2, c[0x4][R0] ;  /* 0x0100000000027b82 */ /* 0x0004e20000000a00 */
[----:B------:R-:W4:Y:S01]  /*0060*/  LDCU.64 UR6, c[0x4][0x10] ;  /* 0x01000200ff0677ac */ /* 0x000f220008000a00 */
[----:B------:R-:W-:Y:S01]  /*0070*/  IMAD.MOV.U32 R13, RZ, RZ, RZ ;  /* 0x000000ffff0d7224 */ /* 0x000fe200078e00ff */
[----:B------:R-:W5:Y:S01]  /*0080*/  LDCU.64 UR8, c[0x4][0x8] ;  /* 0x01000100ff0877ac */ /* 0x000f620008000a00 */
[----:B-1----:R-:W-:Y:S01]  /*0090*/  IMAD.U32 R4, RZ, RZ, UR4 ;  /* 0x00000004ff047e24 */ /* 0x002fe2000f8e00ff */
[----:B------:R-:W-:Y:S01]  /*00a0*/  MOV R5, UR5 ;  /* 0x0000000500057c02 */ /* 0x000fe20008000f00 */
[----:B----4-:R-:W-:Y:S01]  /*00b0*/  IMAD.U32 R6, RZ, RZ, UR6 ;  /* 0x00000006ff067e24 */ /* 0x010fe2000f8e00ff */
[----:B------:R-:W-:Y:S01]  /*00c0*/  MOV R7, UR7 ;  /* 0x0000000700077c02 */ /* 0x000fe20008000f00 */
[----:B-----5:R-:W-:Y:S01]  /*00d0*/  IMAD.U32 R10, RZ, RZ, UR8 ;  /* 0x00000008ff0a7e24 */ /* 0x020fe2000f8e00ff */
[----:B--2---:R-:W-:-:S07]  /*00e0*/  MOV R11, UR9 ;  /* 0x00000009000b7c02 */ /* 0x004fce0008000f00 */
[----:B------:R-:W-:-:S07]  /*00f0*/  LEPC R20, `(.L_x_0) ;  /* 0x000000001014794e */ /* 0x000fce0000000000 */
[----:B0--3--:R-:W-:Y:S05]  /*0100*/  CALL.ABS.NOINC R2 ;  /* 0x0000000002007343 */ /* 0x009fea0003c00000 */
.L_x_0:
[----:B------:R-:W-:Y:S05]  /*0110*/  EXIT ;  /* 0x000000000000794d */ /* 0x000fea0003800000 */
.L_x_1:
[----:B------:R-:W-:-:S00]  /*0120*/  BRA `(.L_x_1) ;  /* 0xfffffffc00fc7947 */ /* 0x000fc0000383ffff */
[----:B------:R-:W-:-:S00]  /*0130*/  NOP ;  /* 0x0000000000007918 */ /* 0x000fc00000000000 */
        /* <DEDUP_REMOVED lines=12> */
.L_x_2:


//--------------------- .nv.global.init           --------------------------
	.section	.nv.global.init,"aw",@progbits
.nv.global.init:
	.type		$str$2,@object
	.size		$str$2,(__unnamed_1 - $str$2)
$str$2:
        /*0000*/ 	.byte	0x73, 0x68, 0x6f, 0x75, 0x6c, 0x64, 0x5f, 0x62, 0x65, 0x5f, 0x6f, 0x6e, 0x65, 0x00
	.type		__unnamed_1,@object
	.size		__unnamed_1,($str$1 - __unnamed_1)
__unnamed_1:
        /*000e*/ 	.byte	0x76, 0x6f, 0x69, 0x64, 0x20, 0x74, 0x65, 0x73, 0x74, 0x41, 0x73, 0x73, 0x65, 0x72, 0x74, 0x28
        /*001e*/ 	.byte	0x29, 0x00
	.type		$str$1,@object
	.size		$str$1,(.L_1 - $str$1)
$str$1:
        /*0020*/ 	.byte	0x2f, 0x74, 0x6d, 0x70, 0x2f, 0x73, 0x61, 0x73, 0x73, 0x5f, 0x63, 0x75, 0x5f, 0x77, 0x38, 0x7a
        /*0030*/ 	.byte	0x6f, 0x64, 0x79, 0x30, 0x63, 0x2f, 0x6b, 0x2e, 0x63, 0x75, 0x00
.L_1:


//--------------------- .nv.shared.reserved.0     --------------------------
	.section	.nv.shared.reserved.0,"aw",@nobits
	.weak		__nv_reservedSMEM_offset_0_alias
	.size		__nv_reservedSMEM_offset_0_alias, 0, 64
	.other		__nv_reservedSMEM_offset_0_alias,@"STO_CUDA_RESERVED_SHARED STV_DEFAULT"
__nv_reservedSMEM_offset_0_alias:
	.zero		0
	.zero		64


//--------------------- .nv.constant0._Z10testAssertv --------------------------
	.section	.nv.constant0._Z10testAssertv,"a",@progbits
	.sectionflags	@""
	.align	4
.nv.constant0._Z10testAssertv:
	.zero		896


//--------------------- SYMBOLS --------------------------

	.type		.nv.reservedSmem.offset0,@object
	.size		.nv.reservedSmem.offset0,0x4
	.type		__assertfail,@function
